//
// Generated by NVIDIA NVVM Compiler
//
// Compiler Build ID: CL-36424714
// Cuda compilation tools, release 13.0, V13.0.88
// Based on NVVM 20.0.0
//

.version 9.0
.target sm_100
.address_size 64

	// .globl	_Z25hostMempryAccessingKernelPf
.extern .func  (.param .b32 func_retval0) vprintf
(
	.param .b64 vprintf_param_0,
	.param .b64 vprintf_param_1
)
;
.global .align 1 .b8 $str[21] = {100, 112, 116, 114, 32, 105, 110, 32, 107, 101, 114, 110, 101, 108, 32, 58, 32, 37, 102, 10};

.visible .entry _Z25hostMempryAccessingKernelPf(
	.param .u64 .ptr .align 1 _Z25hostMempryAccessingKernelPf_param_0
)
{
	.local .align 8 .b8 	__local_depot0[8];
	.reg .b64 	%SP;
	.reg .b64 	%SPL;
	.reg .b32 	%r<4>;
	.reg .b64 	%rd<8>;

	mov.u64 	%SPL, __local_depot0;
	cvta.local.u64 	%SP, %SPL;
	ld.param.u64 	%rd1, [_Z25hostMempryAccessingKernelPf_param_0];
	cvta.to.global.u64 	%rd2, %rd1;
	add.u64 	%rd3, %SP, 0;
	add.u64 	%rd4, %SPL, 0;
	mov.b32 	%r1, 1065353216;
	st.global.u32 	[%rd2], %r1;
	mov.b64 	%rd5, 4607182418800017408;
	st.local.u64 	[%rd4], %rd5;
	mov.u64 	%rd6, $str;
	cvta.global.u64 	%rd7, %rd6;
	{ // callseq 0, 0
	.param .b64 param0;
	st.param.b64 	[param0], %rd7;
	.param .b64 param1;
	st.param.b64 	[param1], %rd3;
	.param .b32 retval0;
	call.uni (retval0), 
	vprintf, 
	(
	param0, 
	param1
	);
	ld.param.b32 	%r2, [retval0];
	} // callseq 0
	ret;

}


// ===== COMPILED SASS (sm_100) =====

	.target	sm_100

	.elftype	@"ET_EXEC"


//--------------------- .note.nv.tkinfo           --------------------------
	.section	.note.nv.tkinfo,"",@"SHT_NOTE"
	.sectionflags	@"SHF_NOTE_NV_TKINFO"
	.tkinfo
        /*0018*/ 	.word	0x00000002
        /*0030*/ 	.string	""
        /*0030*/ 	.string	"ptxas"
        /*0030*/ 	.string	"Cuda compilation tools, release 13.0, V13.0.88"
        /*0030*/ 	.string	"Build cuda_13.0.r13.0/compiler.36424714_0"
        /*0030*/ 	.string	"-arch sm_100 -m 64 "



//--------------------- .note.nv.cuinfo           --------------------------
	.section	.note.nv.cuinfo,"",@"SHT_NOTE"
	.sectionflags	@"SHF_NOTE_NV_CUINFO"
        /*0018*/ 	.short	0x0002
        /*001a*/ 	.short	0x0064
        /*001c*/ 	.short	0x0082
	.zero		2


//--------------------- .nv.info                  --------------------------
	.section	.nv.info,"",@"SHT_CUDA_INFO"
	.align	4


	//----- nvinfo : EIATTR_REGCOUNT
	.align		4
        /*0000*/ 	.byte	0x04, 0x2f
        /*0002*/ 	.short	(.L_2 - .L_1)
	.align		4
.L_1:
        /*0004*/ 	.word	index@(_Z25hostMempryAccessingKernelPf)
        /*0008*/ 	.word	0x00000018


	//----- nvinfo : EIATTR_FRAME_SIZE
	.align		4
.L_2:
        /*000c*/ 	.byte	0x04, 0x11
        /*000e*/ 	.short	(.L_4 - .L_3)
	.align		4
.L_3:
        /*0010*/ 	.word	index@(_Z25hostMempryAccessingKernelPf)
        /*0014*/ 	.word	0x00000008


	//----- nvinfo : EIATTR_MIN_STACK_SIZE
	.align		4
.L_4:
        /*0018*/ 	.byte	0x04, 0x12
        /*001a*/ 	.short	(.L_6 - .L_5)
	.align		4
.L_5:
        /*001c*/ 	.word	index@(_Z25hostMempryAccessingKernelPf)
        /*0020*/ 	.word	0x00000008
.L_6:


//--------------------- .nv.compat                --------------------------
	.section	.nv.compat,"",@"SHT_CUDA_COMPAT_INFO"
	.align	4
        /*0000*/ 	.byte	0x02, 0x09, 0x00, 0x00, 0x02, 0x02, 0x01, 0x00, 0x02, 0x05, 0x05, 0x00, 0x03, 0x07, 0x01, 0x01
        /*0010*/ 	.byte	0x02, 0x03, 0x00, 0x00, 0x02, 0x06, 0x01, 0x00, 0x04, 0x0b, 0x08, 0x00, 0x09, 0x00, 0x00, 0x00
        /*0020*/ 	.byte	0x00, 0x00, 0x00, 0x00


//--------------------- .nv.info._Z25hostMempryAccessingKernelPf --------------------------
	.section	.nv.info._Z25hostMempryAccessingKernelPf,"",@"SHT_CUDA_INFO"
	.sectionflags	@""
	.align	4


	//----- nvinfo : EIATTR_CUDA_API_VERSION
	.align		4
        /*0000*/ 	.byte	0x04, 0x37
        /*0002*/ 	.short	(.L_8 - .L_7)
.L_7:
        /*0004*/ 	.word	0x00000082


	//----- nvinfo : EIATTR_KPARAM_INFO
	.align		4
.L_8:
        /*0008*/ 	.byte	0x04, 0x17
        /*000a*/ 	.short	(.L_10 - .L_9)
.L_9:
        /*000c*/ 	.word	0x00000000
        /*0010*/ 	.short	0x0000
        /*0012*/ 	.short	0x0000
        /*0014*/ 	.byte	0x00, 0xf5, 0x21, 0x00


	//----- nvinfo : EIATTR_SPARSE_MMA_MASK
	.align		4
.L_10:
        /*0018*/ 	.byte	0x03, 0x50
        /*001a*/ 	.short	0x0000


	//----- nvinfo : EIATTR_MAXREG_COUNT
	.align		4
        /*001c*/ 	.byte	0x03, 0x1b
        /*001e*/ 	.short	0x00ff


	//----- nvinfo : EIATTR_EXTERNS
	.align		4
        /*0020*/ 	.byte	0x04, 0x0f
        /*0022*/ 	.short	(.L_12 - .L_11)


	//   ....[0]....
	.align		4
.L_11:
        /*0024*/ 	.word	index@(vprintf)


	//----- nvinfo : EIATTR_MERCURY_ISA_VERSION
	.align		4
.L_12:
        /*0028*/ 	.byte	0x03, 0x5f
        /*002a*/ 	.short	0x0101


	//----- nvinfo : EIATTR_VRC_CTA_INIT_COUNT
	.align		4
        /*002c*/ 	.byte	0x02, 0x4a
	.zero		1
	.zero		1


	//----- nvinfo : EIATTR_SYSCALL_OFFSETS
	.align		4
        /*0030*/ 	.byte	0x04, 0x46
        /*0032*/ 	.short	(.L_14 - .L_13)


	//   ....[0]....
.L_13:
        /*0034*/ 	.word	0x00000130


	//----- nvinfo : EIATTR_EXIT_INSTR_OFFSETS
	.align		4
.L_14:
        /*0038*/ 	.byte	0x04, 0x1c
        /*003a*/ 	.short	(.L_16 - .L_15)


	//   ....[0]....
.L_15:
        /*003c*/ 	.word	0x00000140


	//----- nvinfo : EIATTR_CBANK_PARAM_SIZE
	.align		4
.L_16:
        /*0040*/ 	.byte	0x03, 0x19
        /*0042*/ 	.short	0x0008


	//----- nvinfo : EIATTR_PARAM_CBANK
	.align		4
        /*0044*/ 	.byte	0x04, 0x0a
        /*0046*/ 	.short	(.L_18 - .L_17)
	.align		4
.L_17:
        /*0048*/ 	.word	index@(.nv.constant0._Z25hostMempryAccessingKernelPf)
        /*004c*/ 	.short	0x0380
        /*004e*/ 	.short	0x0008


	//----- nvinfo : EIATTR_SW_WAR
	.align		4
.L_18:
        /*0050*/ 	.byte	0x04, 0x36
        /*0052*/ 	.short	(.L_20 - .L_19)
.L_19:
        /*0054*/ 	.word	0x00000008
.L_20:


//--------------------- .nv.callgraph             --------------------------
	.section	.nv.callgraph,"",@"SHT_CUDA_CALLGRAPH"
	.align	4
	.sectionentsize	8
	.align		4
        /*0000*/ 	.word	0x00000000
	.align		4
        /*0004*/ 	.word	0xffffffff
	.align		4
        /*0008*/ 	.word	index@(_Z25hostMempryAccessingKernelPf)
	.align		4
        /*000c*/ 	.word	index@(vprintf)
	.align		4
        /*0010*/ 	.word	0x00000000
	.align		4
        /*0014*/ 	.word	0xfffffffe
	.align		4
        /*0018*/ 	.word	0x00000000
	.align		4
        /*001c*/ 	.word	0xfffffffd
	.align		4
        /*0020*/ 	.word	0x00000000
	.align		4
        /*0024*/ 	.word	0xfffffffc


//--------------------- .nv.constant4             --------------------------
	.section	.nv.constant4,"a",@progbits
	.align	8
	.align		8
.nv.constant4:
        /*0000*/ 	.dword	vprintf
	.align		8
        /*0008*/ 	.dword	$str


//--------------------- .text._Z25hostMempryAccessingKernelPf --------------------------
	.section	.text._Z25hostMempryAccessingKernelPf,"ax",@progbits
	.align	128
        .global         _Z25hostMempryAccessingKernelPf
        .type           _Z25hostMempryAccessingKernelPf,@function
        .size           _Z25hostMempryAccessingKernelPf,(.L_x_2 - _Z25hostMempryAccessingKernelPf)
        .other          _Z25hostMempryAccessingKernelPf,@"STO_CUDA_ENTRY STV_DEFAULT"
_Z25hostMempryAccessingKernelPf:
.text._Z25hostMempryAccessingKernelPf:
[----:B------:R-:W0:Y:S08]  /*0000*/  LDC R1, c[0x0][0x37c] ;  /* 0x0000df00ff017b82 */ /* 0x000e300000000800 */
[----:B------:R-:W1:Y:S01]  /*0010*/  LDC.64 R2, c[0x0][0x380] ;  /* 0x0000e000ff027b82 */ /* 0x000e620000000a00 */
[----:B------:R-:W1:Y:S01]  /*0020*/  LDCU.64 UR4, c[0x0][0x358] ;  /* 0x00006b00ff0477ac */ /* 0x000e620008000a00 */
[----:B------:R-:W-:-:S02]  /*0030*/  HFMA2 R13, -RZ, RZ, 1.984375, 0 ;  /* 0x3ff00000ff0d7431 */ /* 0x000fc400000001ff */
[----:B0-----:R-:W-:Y:S01]  /*0040*/  VIADD R1, R1, 0xfffffff8 ;  /* 0xfffffff801017836 */ /* 0x001fe20000000000 */
[----:B------:R-:W-:Y:S01]  /*0050*/  MOV R0, 0x0 ;  /* 0x0000000000007802 */ /* 0x000fe20000000f00 */
[----:B------:R-:W-:Y:S01]  /*0060*/  IMAD.MOV.U32 R12, RZ, RZ, 0x0 ;  /* 0x00000000ff0c7424 */ /* 0x000fe200078e00ff */
[----:B------:R-:W0:Y:S01]  /*0070*/  LDCU UR6, c[0x0][0x2f8] ;  /* 0x00005f00ff0677ac */ /* 0x000e220008000800 */
[----:B------:R-:W-:Y:S01]  /*0080*/  IMAD.MOV.U32 R11, RZ, RZ, 0x3f800000 ;  /* 0x3f800000ff0b7424 */ /* 0x000fe200078e00ff */
[----:B------:R2:W3:Y:S02]  /*0090*/  LDC.64 R8, c[0x4][R0] ;  /* 0x0100000000087b82 */ /* 0x0004e40000000a00 */
[----:B------:R2:W-:Y:S01]  /*00a0*/  STL.64 [R1], R12 ;  /* 0x0000000c01007387 */ /* 0x0005e20000100a00 */
[----:B------:R-:W4:Y:S03]  /*00b0*/  LDCU.64 UR8, c[0x4][0x8] ;  /* 0x01000100ff0877ac */ /* 0x000f260008000a00 */
[----:B-1----:R2:W-:Y:S01]  /*00c0*/  STG.E desc[UR4][R2.64], R11 ;  /* 0x0000000b02007986 */ /* 0x0025e2000c101904 */
[----:B------:R-:W1:Y:S01]  /*00d0*/  LDCU UR4, c[0x0][0x2fc] ;  /* 0x00005f80ff0477ac */ /* 0x000e620008000800 */
[----:B0-----:R-:W-:-:S02]  /*00e0*/  IADD3 R6, P0, PT, R1, UR6, RZ ;  /* 0x0000000601067c10 */ /* 0x001fc4000ff1e0ff */
[----:B----4-:R-:W-:Y:S01]  /*00f0*/  MOV R4, UR8 ;  /* 0x0000000800047c02 */ /* 0x010fe20008000f00 */
[----:B------:R-:W-:Y:S01]  /*0100*/  IMAD.U32 R5, RZ, RZ, UR9 ;  /* 0x00000009ff057e24 */ /* 0x000fe2000f8e00ff */
[----:B-12---:R-:W-:-:S09]  /*0110*/  IADD3.X R7, PT, PT, RZ, UR4, RZ, P0, !PT ;  /* 0x00000004ff077c10 */ /* 0x006fd200087fe4ff */
[----:B------:R-:W-:-:S07]  /*0120*/  LEPC R20, `(.L_x_0) ;  /* 0x000000001014794e */ /* 0x000fce0000000000 */
[----:B---3--:R-:W-:Y:S05]  /*0130*/  CALL.ABS.NOINC R8 ;  /* 0x0000000008007343 */ /* 0x008fea0003c00000 */
.L_x_0:
[----:B------:R-:W-:Y:S05]  /*0140*/  EXIT ;  /* 0x000000000000794d */ /* 0x000fea0003800000 */
.L_x_1:
[----:B------:R-:W-:-:S00]  /*0150*/  BRA `(.L_x_1) ;  /* 0xfffffffc00fc7947 */ /* 0x000fc0000383ffff */
[----:B------:R-:W-:-:S00]  /*0160*/  NOP ;  /* 0x0000000000007918 */ /* 0x000fc00000000000 */
        /* <DEDUP_REMOVED lines=9> */
.L_x_2:


//--------------------- .nv.global.init           --------------------------
	.section	.nv.global.init,"aw",@progbits
.nv.global.init:
	.type		$str,@object
	.size		$str,(.L_0 - $str)
$str:
        /*0000*/ 	.byte	0x64, 0x70, 0x74, 0x72, 0x20, 0x69, 0x6e, 0x20, 0x6b, 0x65, 0x72, 0x6e, 0x65, 0x6c, 0x20, 0x3a
        /*0010*/ 	.byte	0x20, 0x25, 0x66, 0x0a, 0x00
.L_0:


//--------------------- .nv.shared.reserved.0     --------------------------
	.section	.nv.shared.reserved.0,"aw",@nobits
	.weak		__nv_reservedSMEM_offset_0_alias
	.size		__nv_reservedSMEM_offset_0_alias, 0, 64
	.other		__nv_reservedSMEM_offset_0_alias,@"STO_CUDA_RESERVED_SHARED STV_DEFAULT"
__nv_reservedSMEM_offset_0_alias:
	.zero		0
	.zero		64


//--------------------- .nv.constant0._Z25hostMempryAccessingKernelPf --------------------------
	.section	.nv.constant0._Z25hostMempryAccessingKernelPf,"a",@progbits
	.sectionflags	@""
	.align	4
.nv.constant0._Z25hostMempryAccessingKernelPf:
	.zero		904


//--------------------- SYMBOLS --------------------------

	.type		.nv.reservedSmem.offset0,@object
	.size		.nv.reservedSmem.offset0,0x4
	.type		vprintf,@function
